//
// Generated by NVIDIA NVVM Compiler
//
// Compiler Build ID: CL-36424714
// Cuda compilation tools, release 13.0, V13.0.88
// Based on NVVM 20.0.0
//

.version 9.0
.target sm_100
.address_size 64

	// .globl	_Z13cudaMatrixAddPfS_S_ii

.visible .entry _Z13cudaMatrixAddPfS_S_ii(
	.param .u64 .ptr .align 1 _Z13cudaMatrixAddPfS_S_ii_param_0,
	.param .u64 .ptr .align 1 _Z13cudaMatrixAddPfS_S_ii_param_1,
	.param .u64 .ptr .align 1 _Z13cudaMatrixAddPfS_S_ii_param_2,
	.param .u32 _Z13cudaMatrixAddPfS_S_ii_param_3,
	.param .u32 _Z13cudaMatrixAddPfS_S_ii_param_4
)
{
	.reg .b32 	%r<5>;
	.reg .b32 	%f<4>;
	.reg .b64 	%rd<11>;

	ld.param.u64 	%rd1, [_Z13cudaMatrixAddPfS_S_ii_param_0];
	ld.param.u64 	%rd2, [_Z13cudaMatrixAddPfS_S_ii_param_1];
	ld.param.u64 	%rd3, [_Z13cudaMatrixAddPfS_S_ii_param_2];
	ld.param.u32 	%r1, [_Z13cudaMatrixAddPfS_S_ii_param_4];
	cvta.to.global.u64 	%rd4, %rd3;
	cvta.to.global.u64 	%rd5, %rd2;
	cvta.to.global.u64 	%rd6, %rd1;
	mov.u32 	%r2, %ctaid.x;
	mov.u32 	%r3, %tid.x;
	mad.lo.s32 	%r4, %r1, %r2, %r3;
	mul.wide.s32 	%rd7, %r4, 4;
	add.s64 	%rd8, %rd6, %rd7;
	ld.global.f32 	%f1, [%rd8];
	add.s64 	%rd9, %rd5, %rd7;
	ld.global.f32 	%f2, [%rd9];
	add.f32 	%f3, %f1, %f2;
	add.s64 	%rd10, %rd4, %rd7;
	st.global.f32 	[%rd10], %f3;
	ret;

}
	// .globl	_Z14cudaMatrixMultPfS_S_i
.visible .entry _Z14cudaMatrixMultPfS_S_i(
	.param .u64 .ptr .align 1 _Z14cudaMatrixMultPfS_S_i_param_0,
	.param .u64 .ptr .align 1 _Z14cudaMatrixMultPfS_S_i_param_1,
	.param .u64 .ptr .align 1 _Z14cudaMatrixMultPfS_S_i_param_2,
	.param .u32 _Z14cudaMatrixMultPfS_S_i_param_3
)
{
	.reg .pred 	%p<10>;
	.reg .b32 	%r<65>;
	.reg .b32 	%f<56>;
	.reg .b64 	%rd<65>;

	ld.param.u64 	%rd11, [_Z14cudaMatrixMultPfS_S_i_param_0];
	ld.param.u64 	%rd12, [_Z14cudaMatrixMultPfS_S_i_param_1];
	ld.param.u64 	%rd13, [_Z14cudaMatrixMultPfS_S_i_param_2];
	ld.param.u32 	%r36, [_Z14cudaMatrixMultPfS_S_i_param_3];
	cvta.to.global.u64 	%rd1, %rd12;
	cvta.to.global.u64 	%rd2, %rd11;
	cvta.to.global.u64 	%rd14, %rd13;
	mov.u32 	%r37, %ctaid.x;
	mov.u32 	%r1, %tid.x;
	mul.lo.s32 	%r2, %r36, %r37;
	add.s32 	%r38, %r2, %r1;
	mul.wide.s32 	%rd15, %r38, 4;
	add.s64 	%rd3, %rd14, %rd15;
	mov.b32 	%r39, 0;
	st.global.u32 	[%rd3], %r39;
	setp.lt.s32 	%p1, %r36, 1;
	@%p1 bra 	$L__BB1_12;
	and.b32  	%r3, %r36, 7;
	setp.lt.u32 	%p2, %r36, 8;
	mov.b32 	%r63, 0;
	mov.f32 	%f53, 0f00000000;
	@%p2 bra 	$L__BB1_4;
	and.b32  	%r63, %r36, 2147483640;
	neg.s32 	%r61, %r63;
	add.s32 	%r60, %r1, %r36;
	shl.b32 	%r7, %r36, 3;
	shl.b32 	%r41, %r36, 1;
	add.s32 	%r59, %r1, %r41;
	mad.lo.s32 	%r58, %r36, 3, %r1;
	shl.b32 	%r42, %r36, 2;
	add.s32 	%r57, %r1, %r42;
	mad.lo.s32 	%r56, %r36, 5, %r1;
	mad.lo.s32 	%r55, %r36, 6, %r1;
	mad.lo.s32 	%r54, %r36, 7, %r1;
	mul.wide.u32 	%rd16, %r1, 4;
	add.s64 	%rd64, %rd1, %rd16;
	mul.wide.u32 	%rd5, %r7, 4;
	mul.wide.u32 	%rd17, %r2, 4;
	add.s64 	%rd18, %rd17, %rd2;
	add.s64 	%rd63, %rd18, 16;
	mov.f32 	%f53, 0f00000000;
$L__BB1_3:
	.pragma "nounroll";
	ld.global.f32 	%f10, [%rd63+-16];
	ld.global.f32 	%f11, [%rd64];
	fma.rn.f32 	%f12, %f10, %f11, %f53;
	st.global.f32 	[%rd3], %f12;
	ld.global.f32 	%f13, [%rd63+-12];
	mul.wide.u32 	%rd19, %r60, 4;
	add.s64 	%rd20, %rd1, %rd19;
	ld.global.f32 	%f14, [%rd20];
	fma.rn.f32 	%f15, %f13, %f14, %f12;
	st.global.f32 	[%rd3], %f15;
	ld.global.f32 	%f16, [%rd63+-8];
	mul.wide.u32 	%rd21, %r59, 4;
	add.s64 	%rd22, %rd1, %rd21;
	ld.global.f32 	%f17, [%rd22];
	fma.rn.f32 	%f18, %f16, %f17, %f15;
	st.global.f32 	[%rd3], %f18;
	ld.global.f32 	%f19, [%rd63+-4];
	mul.wide.u32 	%rd23, %r58, 4;
	add.s64 	%rd24, %rd1, %rd23;
	ld.global.f32 	%f20, [%rd24];
	fma.rn.f32 	%f21, %f19, %f20, %f18;
	st.global.f32 	[%rd3], %f21;
	ld.global.f32 	%f22, [%rd63];
	mul.wide.u32 	%rd25, %r57, 4;
	add.s64 	%rd26, %rd1, %rd25;
	ld.global.f32 	%f23, [%rd26];
	fma.rn.f32 	%f24, %f22, %f23, %f21;
	st.global.f32 	[%rd3], %f24;
	ld.global.f32 	%f25, [%rd63+4];
	mul.wide.u32 	%rd27, %r56, 4;
	add.s64 	%rd28, %rd1, %rd27;
	ld.global.f32 	%f26, [%rd28];
	fma.rn.f32 	%f27, %f25, %f26, %f24;
	st.global.f32 	[%rd3], %f27;
	ld.global.f32 	%f28, [%rd63+8];
	mul.wide.u32 	%rd29, %r55, 4;
	add.s64 	%rd30, %rd1, %rd29;
	ld.global.f32 	%f29, [%rd30];
	fma.rn.f32 	%f30, %f28, %f29, %f27;
	st.global.f32 	[%rd3], %f30;
	ld.global.f32 	%f31, [%rd63+12];
	mul.wide.u32 	%rd31, %r54, 4;
	add.s64 	%rd32, %rd1, %rd31;
	ld.global.f32 	%f32, [%rd32];
	fma.rn.f32 	%f53, %f31, %f32, %f30;
	st.global.f32 	[%rd3], %f53;
	add.s32 	%r61, %r61, 8;
	add.s32 	%r60, %r60, %r7;
	add.s32 	%r59, %r59, %r7;
	add.s32 	%r58, %r58, %r7;
	add.s32 	%r57, %r57, %r7;
	add.s32 	%r56, %r56, %r7;
	add.s32 	%r55, %r55, %r7;
	add.s32 	%r54, %r54, %r7;
	add.s64 	%rd64, %rd64, %rd5;
	add.s64 	%rd63, %rd63, 32;
	setp.ne.s32 	%p3, %r61, 0;
	@%p3 bra 	$L__BB1_3;
$L__BB1_4:
	setp.eq.s32 	%p4, %r3, 0;
	@%p4 bra 	$L__BB1_12;
	and.b32  	%r31, %r36, 3;
	setp.lt.u32 	%p5, %r3, 4;
	@%p5 bra 	$L__BB1_7;
	add.s32 	%r43, %r63, %r2;
	mul.wide.u32 	%rd33, %r43, 4;
	add.s64 	%rd34, %rd2, %rd33;
	ld.global.f32 	%f33, [%rd34];
	mad.lo.s32 	%r44, %r63, %r36, %r1;
	mul.wide.u32 	%rd35, %r44, 4;
	add.s64 	%rd36, %rd1, %rd35;
	ld.global.f32 	%f34, [%rd36];
	fma.rn.f32 	%f35, %f33, %f34, %f53;
	st.global.f32 	[%rd3], %f35;
	cvt.u64.u32 	%rd37, %r2;
	cvt.u64.u32 	%rd38, %r63;
	add.s64 	%rd39, %rd38, %rd37;
	shl.b64 	%rd40, %rd39, 2;
	add.s64 	%rd41, %rd2, %rd40;
	ld.global.f32 	%f36, [%rd41+4];
	add.s32 	%r45, %r44, %r36;
	mul.wide.u32 	%rd42, %r45, 4;
	add.s64 	%rd43, %rd1, %rd42;
	ld.global.f32 	%f37, [%rd43];
	fma.rn.f32 	%f38, %f36, %f37, %f35;
	st.global.f32 	[%rd3], %f38;
	ld.global.f32 	%f39, [%rd41+8];
	add.s32 	%r46, %r45, %r36;
	mul.wide.u32 	%rd44, %r46, 4;
	add.s64 	%rd45, %rd1, %rd44;
	ld.global.f32 	%f40, [%rd45];
	fma.rn.f32 	%f41, %f39, %f40, %f38;
	st.global.f32 	[%rd3], %f41;
	ld.global.f32 	%f42, [%rd41+12];
	add.s32 	%r47, %r46, %r36;
	mul.wide.u32 	%rd46, %r47, 4;
	add.s64 	%rd47, %rd1, %rd46;
	ld.global.f32 	%f43, [%rd47];
	fma.rn.f32 	%f53, %f42, %f43, %f41;
	st.global.f32 	[%rd3], %f53;
	add.s32 	%r63, %r63, 4;
$L__BB1_7:
	setp.eq.s32 	%p6, %r31, 0;
	@%p6 bra 	$L__BB1_12;
	setp.eq.s32 	%p7, %r31, 1;
	@%p7 bra 	$L__BB1_10;
	add.s32 	%r48, %r63, %r2;
	mul.wide.u32 	%rd48, %r48, 4;
	add.s64 	%rd49, %rd2, %rd48;
	ld.global.f32 	%f44, [%rd49];
	mad.lo.s32 	%r49, %r63, %r36, %r1;
	mul.wide.u32 	%rd50, %r49, 4;
	add.s64 	%rd51, %rd1, %rd50;
	ld.global.f32 	%f45, [%rd51];
	fma.rn.f32 	%f46, %f44, %f45, %f53;
	st.global.f32 	[%rd3], %f46;
	cvt.u64.u32 	%rd52, %r2;
	cvt.u64.u32 	%rd53, %r63;
	add.s64 	%rd54, %rd53, %rd52;
	shl.b64 	%rd55, %rd54, 2;
	add.s64 	%rd56, %rd2, %rd55;
	ld.global.f32 	%f47, [%rd56+4];
	add.s32 	%r50, %r49, %r36;
	mul.wide.u32 	%rd57, %r50, 4;
	add.s64 	%rd58, %rd1, %rd57;
	ld.global.f32 	%f48, [%rd58];
	fma.rn.f32 	%f53, %f47, %f48, %f46;
	st.global.f32 	[%rd3], %f53;
	add.s32 	%r63, %r63, 2;
$L__BB1_10:
	and.b32  	%r51, %r36, 1;
	setp.eq.b32 	%p8, %r51, 1;
	not.pred 	%p9, %p8;
	@%p9 bra 	$L__BB1_12;
	add.s32 	%r52, %r63, %r2;
	mul.wide.u32 	%rd59, %r52, 4;
	add.s64 	%rd60, %rd2, %rd59;
	ld.global.f32 	%f49, [%rd60];
	mad.lo.s32 	%r53, %r63, %r36, %r1;
	mul.wide.u32 	%rd61, %r53, 4;
	add.s64 	%rd62, %rd1, %rd61;
	ld.global.f32 	%f50, [%rd62];
	fma.rn.f32 	%f51, %f49, %f50, %f53;
	st.global.f32 	[%rd3], %f51;
$L__BB1_12:
	ret;

}


// ===== COMPILED SASS (sm_100) =====

	.target	sm_100

	.elftype	@"ET_EXEC"


//--------------------- .note.nv.tkinfo           --------------------------
	.section	.note.nv.tkinfo,"",@"SHT_NOTE"
	.sectionflags	@"SHF_NOTE_NV_TKINFO"
	.tkinfo
        /*0018*/ 	.word	0x00000002
        /*0030*/ 	.string	""
        /*0030*/ 	.string	"ptxas"
        /*0030*/ 	.string	"Cuda compilation tools, release 13.0, V13.0.88"
        /*0030*/ 	.string	"Build cuda_13.0.r13.0/compiler.36424714_0"
        /*0030*/ 	.string	"-arch sm_100 -m 64 "



//--------------------- .note.nv.cuinfo           --------------------------
	.section	.note.nv.cuinfo,"",@"SHT_NOTE"
	.sectionflags	@"SHF_NOTE_NV_CUINFO"
        /*0018*/ 	.short	0x0002
        /*001a*/ 	.short	0x0064
        /*001c*/ 	.short	0x0082
	.zero		2


//--------------------- .nv.info                  --------------------------
	.section	.nv.info,"",@"SHT_CUDA_INFO"
	.align	4


	//----- nvinfo : EIATTR_REGCOUNT
	.align		4
        /*0000*/ 	.byte	0x04, 0x2f
        /*0002*/ 	.short	(.L_1 - .L_0)
	.align		4
.L_0:
        /*0004*/ 	.word	index@(_Z13cudaMatrixAddPfS_S_ii)
        /*0008*/ 	.word	0x0000000c


	//----- nvinfo : EIATTR_FRAME_SIZE
	.align		4
.L_1:
        /*000c*/ 	.byte	0x04, 0x11
        /*000e*/ 	.short	(.L_3 - .L_2)
	.align		4
.L_2:
        /*0010*/ 	.word	index@(_Z13cudaMatrixAddPfS_S_ii)
        /*0014*/ 	.word	0x00000000


	//----- nvinfo : EIATTR_REGCOUNT
	.align		4
.L_3:
        /*0018*/ 	.byte	0x04, 0x2f
        /*001a*/ 	.short	(.L_5 - .L_4)
	.align		4
.L_4:
        /*001c*/ 	.word	index@(_Z14cudaMatrixMultPfS_S_i)
        /*0020*/ 	.word	0x00000020


	//----- nvinfo : EIATTR_FRAME_SIZE
	.align		4
.L_5:
        /*0024*/ 	.byte	0x04, 0x11
        /*0026*/ 	.short	(.L_7 - .L_6)
	.align		4
.L_6:
        /*0028*/ 	.word	index@(_Z14cudaMatrixMultPfS_S_i)
        /*002c*/ 	.word	0x00000000


	//----- nvinfo : EIATTR_MIN_STACK_SIZE
	.align		4
.L_7:
        /*0030*/ 	.byte	0x04, 0x12
        /*0032*/ 	.short	(.L_9 - .L_8)
	.align		4
.L_8:
        /*0034*/ 	.word	index@(_Z14cudaMatrixMultPfS_S_i)
        /*0038*/ 	.word	0x00000000


	//----- nvinfo : EIATTR_MIN_STACK_SIZE
	.align		4
.L_9:
        /*003c*/ 	.byte	0x04, 0x12
        /*003e*/ 	.short	(.L_11 - .L_10)
	.align		4
.L_10:
        /*0040*/ 	.word	index@(_Z13cudaMatrixAddPfS_S_ii)
        /*0044*/ 	.word	0x00000000
.L_11:


//--------------------- .nv.compat                --------------------------
	.section	.nv.compat,"",@"SHT_CUDA_COMPAT_INFO"
	.align	4
        /*0000*/ 	.byte	0x02, 0x09, 0x00, 0x00, 0x02, 0x02, 0x01, 0x00, 0x02, 0x05, 0x05, 0x00, 0x03, 0x07, 0x01, 0x01
        /*0010*/ 	.byte	0x02, 0x03, 0x00, 0x00, 0x02, 0x06, 0x01, 0x00, 0x04, 0x0b, 0x08, 0x00, 0x09, 0x00, 0x00, 0x00
        /*0020*/ 	.byte	0x00, 0x00, 0x00, 0x00


//--------------------- .nv.info._Z14cudaMatrixMultPfS_S_i --------------------------
	.section	.nv.info._Z14cudaMatrixMultPfS_S_i,"",@"SHT_CUDA_INFO"
	.sectionflags	@""
	.align	4


	//----- nvinfo : EIATTR_CUDA_API_VERSION
	.align		4
        /*0000*/ 	.byte	0x04, 0x37
        /*0002*/ 	.short	(.L_13 - .L_12)
.L_12:
        /*0004*/ 	.word	0x00000082


	//----- nvinfo : EIATTR_KPARAM_INFO
	.align		4
.L_13:
        /*0008*/ 	.byte	0x04, 0x17
        /*000a*/ 	.short	(.L_15 - .L_14)
.L_14:
        /*000c*/ 	.word	0x00000000
        /*0010*/ 	.short	0x0003
        /*0012*/ 	.short	0x0018
        /*0014*/ 	.byte	0x00, 0xf0, 0x11, 0x00


	//----- nvinfo : EIATTR_KPARAM_INFO
	.align		4
.L_15:
        /*0018*/ 	.byte	0x04, 0x17
        /*001a*/ 	.short	(.L_17 - .L_16)
.L_16:
        /*001c*/ 	.word	0x00000000
        /*0020*/ 	.short	0x0002
        /*0022*/ 	.short	0x0010
        /*0024*/ 	.byte	0x00, 0xf5, 0x21, 0x00


	//----- nvinfo : EIATTR_KPARAM_INFO
	.align		4
.L_17:
        /*0028*/ 	.byte	0x04, 0x17
        /*002a*/ 	.short	(.L_19 - .L_18)
.L_18:
        /*002c*/ 	.word	0x00000000
        /*0030*/ 	.short	0x0001
        /*0032*/ 	.short	0x0008
        /*0034*/ 	.byte	0x00, 0xf5, 0x21, 0x00


	//----- nvinfo : EIATTR_KPARAM_INFO
	.align		4
.L_19:
        /*0038*/ 	.byte	0x04, 0x17
        /*003a*/ 	.short	(.L_21 - .L_20)
.L_20:
        /*003c*/ 	.word	0x00000000
        /*0040*/ 	.short	0x0000
        /*0042*/ 	.short	0x0000
        /*0044*/ 	.byte	0x00, 0xf5, 0x21, 0x00


	//----- nvinfo : EIATTR_SPARSE_MMA_MASK
	.align		4
.L_21:
        /*0048*/ 	.byte	0x03, 0x50
        /*004a*/ 	.short	0x0000


	//----- nvinfo : EIATTR_MAXREG_COUNT
	.align		4
        /*004c*/ 	.byte	0x03, 0x1b
        /*004e*/ 	.short	0x00ff


	//----- nvinfo : EIATTR_MERCURY_ISA_VERSION
	.align		4
        /*0050*/ 	.byte	0x03, 0x5f
        /*0052*/ 	.short	0x0101


	//----- nvinfo : EIATTR_VRC_CTA_INIT_COUNT
	.align		4
        /*0054*/ 	.byte	0x02, 0x4a
	.zero		1
	.zero		1


	//----- nvinfo : EIATTR_EXIT_INSTR_OFFSETS
	.align		4
        /*0058*/ 	.byte	0x04, 0x1c
        /*005a*/ 	.short	(.L_23 - .L_22)


	//   ....[0]....
.L_22:
        /*005c*/ 	.word	0x000000b0


	//   ....[1]....
        /*0060*/ 	.word	0x00000590


	//   ....[2]....
        /*0064*/ 	.word	0x00000800


	//   ....[3]....
        /*0068*/ 	.word	0x000009b0


	//   ....[4]....
        /*006c*/ 	.word	0x00000a60


	//----- nvinfo : EIATTR_CBANK_PARAM_SIZE
	.align		4
.L_23:
        /*0070*/ 	.byte	0x03, 0x19
        /*0072*/ 	.short	0x001c


	//----- nvinfo : EIATTR_PARAM_CBANK
	.align		4
        /*0074*/ 	.byte	0x04, 0x0a
        /*0076*/ 	.short	(.L_25 - .L_24)
	.align		4
.L_24:
        /*0078*/ 	.word	index@(.nv.constant0._Z14cudaMatrixMultPfS_S_i)
        /*007c*/ 	.short	0x0380
        /*007e*/ 	.short	0x001c


	//----- nvinfo : EIATTR_SW_WAR
	.align		4
.L_25:
        /*0080*/ 	.byte	0x04, 0x36
        /*0082*/ 	.short	(.L_27 - .L_26)
.L_26:
        /*0084*/ 	.word	0x00000008
.L_27:


//--------------------- .nv.info._Z13cudaMatrixAddPfS_S_ii --------------------------
	.section	.nv.info._Z13cudaMatrixAddPfS_S_ii,"",@"SHT_CUDA_INFO"
	.sectionflags	@""
	.align	4


	//----- nvinfo : EIATTR_CUDA_API_VERSION
	.align		4
        /*0000*/ 	.byte	0x04, 0x37
        /*0002*/ 	.short	(.L_29 - .L_28)
.L_28:
        /*0004*/ 	.word	0x00000082


	//----- nvinfo : EIATTR_KPARAM_INFO
	.align		4
.L_29:
        /*0008*/ 	.byte	0x04, 0x17
        /*000a*/ 	.short	(.L_31 - .L_30)
.L_30:
        /*000c*/ 	.word	0x00000000
        /*0010*/ 	.short	0x0004
        /*0012*/ 	.short	0x001c
        /*0014*/ 	.byte	0x00, 0xf0, 0x11, 0x00


	//----- nvinfo : EIATTR_KPARAM_INFO
	.align		4
.L_31:
        /*0018*/ 	.byte	0x04, 0x17
        /*001a*/ 	.short	(.L_33 - .L_32)
.L_32:
        /*001c*/ 	.word	0x00000000
        /*0020*/ 	.short	0x0003
        /*0022*/ 	.short	0x0018
        /*0024*/ 	.byte	0x00, 0xf0, 0x11, 0x00


	//----- nvinfo : EIATTR_KPARAM_INFO
	.align		4
.L_33:
        /*0028*/ 	.byte	0x04, 0x17
        /*002a*/ 	.short	(.L_35 - .L_34)
.L_34:
        /*002c*/ 	.word	0x00000000
        /*0030*/ 	.short	0x0002
        /*0032*/ 	.short	0x0010
        /*0034*/ 	.byte	0x00, 0xf5, 0x21, 0x00


	//----- nvinfo : EIATTR_KPARAM_INFO
	.align		4
.L_35:
        /*0038*/ 	.byte	0x04, 0x17
        /*003a*/ 	.short	(.L_37 - .L_36)
.L_36:
        /*003c*/ 	.word	0x00000000
        /*0040*/ 	.short	0x0001
        /*0042*/ 	.short	0x0008
        /*0044*/ 	.byte	0x00, 0xf5, 0x21, 0x00


	//----- nvinfo : EIATTR_KPARAM_INFO
	.align		4
.L_37:
        /*0048*/ 	.byte	0x04, 0x17
        /*004a*/ 	.short	(.L_39 - .L_38)
.L_38:
        /*004c*/ 	.word	0x00000000
        /*0050*/ 	.short	0x0000
        /*0052*/ 	.short	0x0000
        /*0054*/ 	.byte	0x00, 0xf5, 0x21, 0x00


	//----- nvinfo : EIATTR_SPARSE_MMA_MASK
	.align		4
.L_39:
        /*0058*/ 	.byte	0x03, 0x50
        /*005a*/ 	.short	0x0000


	//----- nvinfo : EIATTR_MAXREG_COUNT
	.align		4
        /*005c*/ 	.byte	0x03, 0x1b
        /*005e*/ 	.short	0x00ff


	//----- nvinfo : EIATTR_MERCURY_ISA_VERSION
	.align		4
        /*0060*/ 	.byte	0x03, 0x5f
        /*0062*/ 	.short	0x0101


	//----- nvinfo : EIATTR_VRC_CTA_INIT_COUNT
	.align		4
        /*0064*/ 	.byte	0x02, 0x4a
	.zero		1
	.zero		1


	//----- nvinfo : EIATTR_EXIT_INSTR_OFFSETS
	.align		4
        /*0068*/ 	.byte	0x04, 0x1c
        /*006a*/ 	.short	(.L_41 - .L_40)


	//   ....[0]....
.L_40:
        /*006c*/ 	.word	0x00000100


	//----- nvinfo : EIATTR_CBANK_PARAM_SIZE
	.align		4
.L_41:
        /*0070*/ 	.byte	0x03, 0x19
        /*0072*/ 	.short	0x0020


	//----- nvinfo : EIATTR_PARAM_CBANK
	.align		4
        /*0074*/ 	.byte	0x04, 0x0a
        /*0076*/ 	.short	(.L_43 - .L_42)
	.align		4
.L_42:
        /*0078*/ 	.word	index@(.nv.constant0._Z13cudaMatrixAddPfS_S_ii)
        /*007c*/ 	.short	0x0380
        /*007e*/ 	.short	0x0020


	//----- nvinfo : EIATTR_SW_WAR
	.align		4
.L_43:
        /*0080*/ 	.byte	0x04, 0x36
        /*0082*/ 	.short	(.L_45 - .L_44)
.L_44:
        /*0084*/ 	.word	0x00000008
.L_45:


//--------------------- .nv.callgraph             --------------------------
	.section	.nv.callgraph,"",@"SHT_CUDA_CALLGRAPH"
	.align	4
	.sectionentsize	8
	.align		4
        /*0000*/ 	.word	0x00000000
	.align		4
        /*0004*/ 	.word	0xffffffff
	.align		4
        /*0008*/ 	.word	0x00000000
	.align		4
        /*000c*/ 	.word	0xfffffffe
	.align		4
        /*0010*/ 	.word	0x00000000
	.align		4
        /*0014*/ 	.word	0xfffffffd
	.align		4
        /*0018*/ 	.word	0x00000000
	.align		4
        /*001c*/ 	.word	0xfffffffc


//--------------------- .text._Z14cudaMatrixMultPfS_S_i --------------------------
	.section	.text._Z14cudaMatrixMultPfS_S_i,"ax",@progbits
	.align	128
        .global         _Z14cudaMatrixMultPfS_S_i
        .type           _Z14cudaMatrixMultPfS_S_i,@function
        .size           _Z14cudaMatrixMultPfS_S_i,(.L_x_6 - _Z14cudaMatrixMultPfS_S_i)
        .other          _Z14cudaMatrixMultPfS_S_i,@"STO_CUDA_ENTRY STV_DEFAULT"
_Z14cudaMatrixMultPfS_S_i:
.text._Z14cudaMatrixMultPfS_S_i:
[----:B------:R-:W-:Y:S01]  /*0000*/  LDC R1, c[0x0][0x37c] ;  /* 0x0000df00ff017b82 */ /* 0x000fe20000000800 */
[----:B------:R-:W0:Y:S07]  /*0010*/  S2R R0, SR_TID.X ;  /* 0x0000000000007919 */ /* 0x000e2e0000002100 */
[----:B------:R-:W1:Y:S01]  /*0020*/  S2UR UR6, SR_CTAID.X ;  /* 0x00000000000679c3 */ /* 0x000e620000002500 */
[----:B------:R-:W2:Y:S07]  /*0030*/  LDCU.64 UR4, c[0x0][0x358] ;  /* 0x00006b00ff0477ac */ /* 0x000eae0008000a00 */
[----:B------:R-:W1:Y:S08]  /*0040*/  LDC R3, c[0x0][0x398] ;  /* 0x0000e600ff037b82 */ /* 0x000e700000000800 */
[----:B------:R-:W3:Y:S01]  /*0050*/  LDC.64 R10, c[0x0][0x390] ;  /* 0x0000e400ff0a7b82 */ /* 0x000ee20000000a00 */
[C---:B-1----:R-:W-:Y:S01]  /*0060*/  IMAD R5, R3.reuse, UR6, RZ ;  /* 0x0000000603057c24 */ /* 0x042fe2000f8e02ff */
[----:B------:R-:W-:-:S04]  /*0070*/  ISETP.GE.AND P0, PT, R3, 0x1, PT ;  /* 0x000000010300780c */ /* 0x000fc80003f06270 */
[----:B0-----:R-:W-:-:S05]  /*0080*/  IADD3 R7, PT, PT, R5, R0, RZ ;  /* 0x0000000005077210 */ /* 0x001fca0007ffe0ff */
[----:B---3--:R-:W-:-:S05]  /*0090*/  IMAD.WIDE R10, R7, 0x4, R10 ;  /* 0x00000004070a7825 */ /* 0x008fca00078e020a */
[----:B--2---:R0:W-:Y:S01]  /*00a0*/  STG.E desc[UR4][R10.64], RZ ;  /* 0x000000ff0a007986 */ /* 0x0041e2000c101904 */
[----:B------:R-:W-:Y:S05]  /*00b0*/  @!P0 EXIT ;  /* 0x000000000000894d */ /* 0x000fea0003800000 */
[C---:B------:R-:W-:Y:S01]  /*00c0*/  ISETP.GE.U32.AND P1, PT, R3.reuse, 0x8, PT ;  /* 0x000000080300780c */ /* 0x040fe20003f26070 */
[----:B------:R-:W-:Y:S01]  /*00d0*/  HFMA2 R4, -RZ, RZ, 0, 0 ;  /* 0x00000000ff047431 */ /* 0x000fe200000001ff */
[----:B------:R-:W-:Y:S02]  /*00e0*/  LOP3.LUT R2, R3, 0x7, RZ, 0xc0, !PT ;  /* 0x0000000703027812 */ /* 0x000fe400078ec0ff */
[----:B------:R-:W-:Y:S02]  /*00f0*/  MOV R19, RZ ;  /* 0x000000ff00137202 */ /* 0x000fe40000000f00 */
[----:B------:R-:W-:-:S07]  /*0100*/  ISETP.NE.AND P0, PT, R2, RZ, PT ;  /* 0x000000ff0200720c */ /* 0x000fce0003f05270 */
[----:B------:R-:W-:Y:S06]  /*0110*/  @!P1 BRA `(.L_x_0) ;  /* 0x00000004001c9947 */ /* 0x000fec0003800000 */
[----:B------:R-:W1:Y:S01]  /*0120*/  LDC.64 R6, c[0x0][0x380] ;  /* 0x0000e000ff067b82 */ /* 0x000e620000000a00 */
[C---:B------:R-:W-:Y:S01]  /*0130*/  LOP3.LUT R4, R3.reuse, 0x7ffffff8, RZ, 0xc0, !PT ;  /* 0x7ffffff803047812 */ /* 0x040fe200078ec0ff */
[C-C-:B------:R-:W-:Y:S01]  /*0140*/  IMAD R24, R3.reuse, 0x3, R0.reuse ;  /* 0x0000000303187824 */ /* 0x140fe200078e0200 */
[C---:B------:R-:W-:Y:S01]  /*0150*/  SHF.L.U32 R9, R3.reuse, 0x3, RZ ;  /* 0x0000000303097819 */ /* 0x040fe200000006ff */
[C-C-:B------:R-:W-:Y:S01]  /*0160*/  IMAD R25, R3.reuse, 0x4, R0.reuse ;  /* 0x0000000403197824 */ /* 0x140fe200078e0200 */
[C---:B------:R-:W-:Y:S01]  /*0170*/  LEA R8, R3.reuse, R0, 0x1 ;  /* 0x0000000003087211 */ /* 0x040fe200078e08ff */
[C-C-:B------:R-:W-:Y:S01]  /*0180*/  IMAD R26, R3.reuse, 0x5, R0.reuse ;  /* 0x00000005031a7824 */ /* 0x140fe200078e0200 */
[----:B------:R-:W-:Y:S01]  /*0190*/  MOV R19, RZ ;  /* 0x000000ff00137202 */ /* 0x000fe20000000f00 */
[----:B------:R-:W2:Y:S01]  /*01a0*/  LDC.64 R14, c[0x0][0x388] ;  /* 0x0000e200ff0e7b82 */ /* 0x000ea20000000a00 */
[C-C-:B------:R-:W-:Y:S02]  /*01b0*/  IMAD R27, R3.reuse, 0x6, R0.reuse ;  /* 0x00000006031b7824 */ /* 0x140fe400078e0200 */
[----:B------:R-:W-:-:S02]  /*01c0*/  IMAD R28, R3, 0x7, R0 ;  /* 0x00000007031c7824 */ /* 0x000fc400078e0200 */
[----:B-1----:R-:W-:-:S03]  /*01d0*/  IMAD.WIDE.U32 R6, R5, 0x4, R6 ;  /* 0x0000000405067825 */ /* 0x002fc600078e0006 */
[----:B------:R-:W-:Y:S02]  /*01e0*/  IADD3 R29, P1, PT, R6, 0x10, RZ ;  /* 0x00000010061d7810 */ /* 0x000fe40007f3e0ff */
[----:B------:R-:W-:Y:S01]  /*01f0*/  IADD3 R6, PT, PT, -R4, RZ, RZ ;  /* 0x000000ff04067210 */ /* 0x000fe20007ffe1ff */
[C---:B--2---:R-:W-:Y:S01]  /*0200*/  IMAD.WIDE.U32 R16, R0.reuse, 0x4, R14 ;  /* 0x0000000400107825 */ /* 0x044fe200078e000e */
[----:B------:R-:W-:Y:S02]  /*0210*/  IADD3.X R18, PT, PT, RZ, R7, RZ, P1, !PT ;  /* 0x00000007ff127210 */ /* 0x000fe40000ffe4ff */
[----:B------:R-:W-:-:S07]  /*0220*/  IADD3 R7, PT, PT, R0, R3, RZ ;  /* 0x0000000300077210 */ /* 0x000fce0007ffe0ff */
.L_x_1:
[----:B------:R-:W-:Y:S01]  /*0230*/  MOV R12, R29 ;  /* 0x0000001d000c7202 */ /* 0x000fe20000000f00 */
[----:B------:R-:W2:Y:S01]  /*0240*/  LDG.E R20, desc[UR4][R16.64] ;  /* 0x0000000410147981 */ /* 0x000ea2000c1e1900 */
[----:B------:R-:W-:-:S05]  /*0250*/  MOV R13, R18 ;  /* 0x00000012000d7202 */ /* 0x000fca0000000f00 */
[----:B------:R-:W2:Y:S01]  /*0260*/  LDG.E R18, desc[UR4][R12.64+-0x10] ;  /* 0xfffff0040c127981 */ /* 0x000ea2000c1e1900 */
[----:B------:R-:W-:-:S04]  /*0270*/  IMAD.WIDE.U32 R22, R7, 0x4, R14 ;  /* 0x0000000407167825 */ /* 0x000fc800078e000e */
[----:B--2---:R-:W-:-:S05]  /*0280*/  FFMA R29, R18, R20, R19 ;  /* 0x00000014121d7223 */ /* 0x004fca0000000013 */
[----:B-1----:R1:W-:Y:S04]  /*0290*/  STG.E desc[UR4][R10.64], R29 ;  /* 0x0000001d0a007986 */ /* 0x0023e8000c101904 */
[----:B------:R-:W1:Y:S04]  /*02a0*/  LDG.E R22, desc[UR4][R22.64] ;  /* 0x0000000416167981 */ /* 0x000e68000c1e1900 */
[----:B------:R-:W1:Y:S02]  /*02b0*/  LDG.E R18, desc[UR4][R12.64+-0xc] ;  /* 0xfffff4040c127981 */ /* 0x000e64000c1e1900 */
[----:B-1----:R-:W-:Y:S01]  /*02c0*/  FFMA R29, R18, R22, R29 ;  /* 0x00000016121d7223 */ /* 0x002fe2000000001d */
[----:B------:R-:W-:-:S04]  /*02d0*/  IMAD.WIDE.U32 R18, R8, 0x4, R14 ;  /* 0x0000000408127825 */ /* 0x000fc800078e000e */
[----:B------:R1:W-:Y:S04]  /*02e0*/  STG.E desc[UR4][R10.64], R29 ;  /* 0x0000001d0a007986 */ /* 0x0003e8000c101904 */
[----:B------:R-:W2:Y:S04]  /*02f0*/  LDG.E R18, desc[UR4][R18.64] ;  /* 0x0000000412127981 */ /* 0x000ea8000c1e1900 */
[----:B------:R-:W2:Y:S02]  /*0300*/  LDG.E R20, desc[UR4][R12.64+-0x8] ;  /* 0xfffff8040c147981 */ /* 0x000ea4000c1e1900 */
[----:B--2---:R-:W-:Y:S01]  /*0310*/  FFMA R19, R20, R18, R29 ;  /* 0x0000001214137223 */ /* 0x004fe2000000001d */
[----:B------:R-:W-:-:S04]  /*0320*/  IMAD.WIDE.U32 R20, R24, 0x4, R14 ;  /* 0x0000000418147825 */ /* 0x000fc800078e000e */
[----:B------:R-:W-:Y:S04]  /*0330*/  STG.E desc[UR4][R10.64], R19 ;  /* 0x000000130a007986 */ /* 0x000fe8000c101904 */
[----:B------:R-:W1:Y:S04]  /*0340*/  LDG.E R20, desc[UR4][R20.64] ;  /* 0x0000000414147981 */ /* 0x000e68000c1e1900 */
[----:B------:R-:W1:Y:S02]  /*0350*/  LDG.E R22, desc[UR4][R12.64+-0x4] ;  /* 0xfffffc040c167981 */ /* 0x000e64000c1e1900 */
[----:B-1----:R-:W-:Y:S01]  /*0360*/  FFMA R29, R22, R20, R19 ;  /* 0x00000014161d7223 */ /* 0x002fe20000000013 */
[----:B------:R-:W-:-:S04]  /*0370*/  IMAD.WIDE.U32 R22, R25, 0x4, R14 ;  /* 0x0000000419167825 */ /* 0x000fc800078e000e */
[----:B------:R1:W-:Y:S04]  /*0380*/  STG.E desc[UR4][R10.64], R29 ;  /* 0x0000001d0a007986 */ /* 0x0003e8000c101904 */
        /* <DEDUP_REMOVED lines=9> */
[----:B------:R2:W-:Y:S04]  /*0420*/  STG.E desc[UR4][R10.64], R18 ;  /* 0x000000120a007986 */ /* 0x0005e8000c101904 */
[----:B------:R-:W3:Y:S04]  /*0430*/  LDG.E R20, desc[UR4][R20.64] ;  /* 0x0000000414147981 */ /* 0x000ee8000c1e1900 */
[----:B------:R-:W3:Y:S01]  /*0440*/  LDG.E R23, desc[UR4][R12.64+0x8] ;  /* 0x000008040c177981 */ /* 0x000ee2000c1e1900 */
[----:B-1----:R-:W-:Y:S02]  /*0450*/  IADD3 R29, P1, PT, R12, 0x20, RZ ;  /* 0x000000200c1d7810 */ /* 0x002fe40007f3e0ff */
[----:B------:R-:W-:Y:S01]  /*0460*/  IADD3 R6, PT, PT, R6, 0x8, RZ ;  /* 0x0000000806067810 */ /* 0x000fe20007ffe0ff */
[----:B---3--:R-:W-:Y:S01]  /*0470*/  FFMA R21, R23, R20, R18 ;  /* 0x0000001417157223 */ /* 0x008fe20000000012 */
[----:B------:R-:W-:-:S04]  /*0480*/  IMAD.WIDE.U32 R22, R28, 0x4, R14 ;  /* 0x000000041c167825 */ /* 0x000fc800078e000e */
[----:B------:R1:W-:Y:S04]  /*0490*/  STG.E desc[UR4][R10.64], R21 ;  /* 0x000000150a007986 */ /* 0x0003e8000c101904 */
[----:B------:R-:W3:Y:S04]  /*04a0*/  LDG.E R22, desc[UR4][R22.64] ;  /* 0x0000000416167981 */ /* 0x000ee8000c1e1900 */
[----:B------:R-:W3:Y:S01]  /*04b0*/  LDG.E R19, desc[UR4][R12.64+0xc] ;  /* 0x00000c040c137981 */ /* 0x000ee2000c1e1900 */
[----:B--2---:R-:W-:Y:S01]  /*04c0*/  IMAD.X R18, RZ, RZ, R13, P1 ;  /* 0x000000ffff127224 */ /* 0x004fe200008e060d */
[----:B------:R-:W-:Y:S01]  /*04d0*/  ISETP.NE.AND P1, PT, R6, RZ, PT ;  /* 0x000000ff0600720c */ /* 0x000fe20003f25270 */
[C---:B------:R-:W-:Y:S01]  /*04e0*/  IMAD.IADD R27, R9.reuse, 0x1, R27 ;  /* 0x00000001091b7824 */ /* 0x040fe200078e021b */
[C---:B------:R-:W-:Y:S01]  /*04f0*/  IADD3 R7, PT, PT, R9.reuse, R7, RZ ;  /* 0x0000000709077210 */ /* 0x040fe20007ffe0ff */
[C---:B------:R-:W-:Y:S01]  /*0500*/  IMAD.WIDE.U32 R16, R9.reuse, 0x4, R16 ;  /* 0x0000000409107825 */ /* 0x040fe200078e0010 */
[----:B------:R-:W-:-:S02]  /*0510*/  IADD3 R8, PT, PT, R9, R8, RZ ;  /* 0x0000000809087210 */ /* 0x000fc40007ffe0ff */
[C---:B------:R-:W-:Y:S02]  /*0520*/  IADD3 R24, PT, PT, R9.reuse, R24, RZ ;  /* 0x0000001809187210 */ /* 0x040fe40007ffe0ff */
[C---:B------:R-:W-:Y:S02]  /*0530*/  IADD3 R25, PT, PT, R9.reuse, R25, RZ ;  /* 0x0000001909197210 */ /* 0x040fe40007ffe0ff */
[C---:B------:R-:W-:Y:S02]  /*0540*/  IADD3 R26, PT, PT, R9.reuse, R26, RZ ;  /* 0x0000001a091a7210 */ /* 0x040fe40007ffe0ff */
[----:B------:R-:W-:Y:S01]  /*0550*/  IADD3 R28, PT, PT, R9, R28, RZ ;  /* 0x0000001c091c7210 */ /* 0x000fe20007ffe0ff */
[----:B---3--:R-:W-:-:S05]  /*0560*/  FFMA R19, R19, R22, R21 ;  /* 0x0000001613137223 */ /* 0x008fca0000000015 */
[----:B------:R1:W-:Y:S01]  /*0570*/  STG.E desc[UR4][R10.64], R19 ;  /* 0x000000130a007986 */ /* 0x0003e2000c101904 */
[----:B------:R-:W-:Y:S05]  /*0580*/  @P1 BRA `(.L_x_1) ;  /* 0xfffffffc00281947 */ /* 0x000fea000383ffff */
.L_x_0:
[----:B------:R-:W-:Y:S05]  /*0590*/  @!P0 EXIT ;  /* 0x000000000000894d */ /* 0x000fea0003800000 */
[----:B------:R-:W-:Y:S02]  /*05a0*/  ISETP.GE.U32.AND P1, PT, R2, 0x4, PT ;  /* 0x000000040200780c */ /* 0x000fe40003f26070 */
[----:B------:R-:W-:-:S04]  /*05b0*/  LOP3.LUT R18, R3, 0x3, RZ, 0xc0, !PT ;  /* 0x0000000303127812 */ /* 0x000fc800078ec0ff */
[----:B------:R-:W-:-:S07]  /*05c0*/  ISETP.NE.AND P0, PT, R18, RZ, PT ;  /* 0x000000ff1200720c */ /* 0x000fce0003f05270 */
[----:B------:R-:W-:Y:S06]  /*05d0*/  @!P1 BRA `(.L_x_2) ;  /* 0x0000000000889947 */ /* 0x000fec0003800000 */
[----:B------:R-:W2:Y:S01]  /*05e0*/  LDC.64 R12, c[0x0][0x380] ;  /* 0x0000e000ff0c7b82 */ /* 0x000ea20000000a00 */
[----:B------:R-:W-:Y:S01]  /*05f0*/  IADD3 R9, PT, PT, R5, R4, RZ ;  /* 0x0000000405097210 */ /* 0x000fe20007ffe0ff */
[----:B------:R-:W-:-:S06]  /*0600*/  IMAD R2, R4, R3, R0 ;  /* 0x0000000304027224 */ /* 0x000fcc00078e0200 */
[----:B------:R-:W3:Y:S01]  /*0610*/  LDC.64 R6, c[0x0][0x388] ;  /* 0x0000e200ff067b82 */ /* 0x000ee20000000a00 */
[----:B--2---:R-:W-:-:S07]  /*0620*/  IMAD.WIDE.U32 R12, R9, 0x4, R12 ;  /* 0x00000004090c7825 */ /* 0x004fce00078e000c */
[----:B------:R-:W2:Y:S01]  /*0630*/  LDC.64 R8, c[0x0][0x380] ;  /* 0x0000e000ff087b82 */ /* 0x000ea20000000a00 */
[----:B------:R-:W1:Y:S01]  /*0640*/  LDG.E R12, desc[UR4][R12.64] ;  /* 0x000000040c0c7981 */ /* 0x000e62000c1e1900 */
[----:B---3--:R-:W-:-:S06]  /*0650*/  IMAD.WIDE.U32 R14, R2, 0x4, R6 ;  /* 0x00000004020e7825 */ /* 0x008fcc00078e0006 */
[----:B------:R-:W1:Y:S01]  /*0660*/  LDG.E R14, desc[UR4][R14.64] ;  /* 0x000000040e0e7981 */ /* 0x000e62000c1e1900 */
[----:B------:R-:W-:Y:S02]  /*0670*/  IADD3 R16, P1, PT, R5, R4, RZ ;  /* 0x0000000405107210 */ /* 0x000fe40007f3e0ff */
[----:B------:R-:W-:Y:S02]  /*0680*/  IADD3 R20, PT, PT, R2, R3, RZ ;  /* 0x0000000302147210 */ /* 0x000fe40007ffe0ff */
[----:B------:R-:W-:Y:S02]  /*0690*/  IADD3.X R17, PT, PT, RZ, RZ, RZ, P1, !PT ;  /* 0x000000ffff117210 */ /* 0x000fe40000ffe4ff */
[----:B--2---:R-:W-:-:S04]  /*06a0*/  LEA R8, P1, R16, R8, 0x2 ;  /* 0x0000000810087211 */ /* 0x004fc800078210ff */
[----:B------:R-:W-:Y:S01]  /*06b0*/  LEA.HI.X R9, R16, R9, R17, 0x2, P1 ;  /* 0x0000000910097211 */ /* 0x000fe200008f1411 */
[----:B------:R-:W-:-:S04]  /*06c0*/  IMAD.WIDE.U32 R16, R20, 0x4, R6 ;  /* 0x0000000414107825 */ /* 0x000fc800078e0006 */
[----:B-1----:R-:W-:-:S05]  /*06d0*/  FFMA R19, R12, R14, R19 ;  /* 0x0000000e0c137223 */ /* 0x002fca0000000013 */
[----:B------:R1:W-:Y:S04]  /*06e0*/  STG.E desc[UR4][R10.64], R19 ;  /* 0x000000130a007986 */ /* 0x0003e8000c101904 */
[----:B------:R-:W2:Y:S04]  /*06f0*/  LDG.E R16, desc[UR4][R16.64] ;  /* 0x0000000410107981 */ /* 0x000ea8000c1e1900 */
[----:B------:R-:W2:Y:S01]  /*0700*/  LDG.E R2, desc[UR4][R8.64+0x4] ;  /* 0x0000040408027981 */ /* 0x000ea2000c1e1900 */
[----:B------:R-:W-:-:S05]  /*0710*/  IADD3 R20, PT, PT, R20, R3, RZ ;  /* 0x0000000314147210 */ /* 0x000fca0007ffe0ff */
[----:B------:R-:W-:-:S04]  /*0720*/  IMAD.WIDE.U32 R12, R20, 0x4, R6 ;  /* 0x00000004140c7825 */ /* 0x000fc800078e0006 */
[----:B--2---:R-:W-:-:S05]  /*0730*/  FFMA R15, R2, R16, R19 ;  /* 0x00000010020f7223 */ /* 0x004fca0000000013 */
[----:B------:R2:W-:Y:S04]  /*0740*/  STG.E desc[UR4][R10.64], R15 ;  /* 0x0000000f0a007986 */ /* 0x0005e8000c101904 */
[----:B------:R-:W3:Y:S04]  /*0750*/  LDG.E R12, desc[UR4][R12.64] ;  /* 0x000000040c0c7981 */ /* 0x000ee8000c1e1900 */
[----:B------:R-:W3:Y:S01]  /*0760*/  LDG.E R2, desc[UR4][R8.64+0x8] ;  /* 0x0000080408027981 */ /* 0x000ee2000c1e1900 */
[----:B------:R-:W-:-:S04]  /*0770*/  IMAD.IADD R23, R20, 0x1, R3 ;  /* 0x0000000114177824 */ /* 0x000fc800078e0203 */
[----:B------:R-:W-:-:S04]  /*0780*/  IMAD.WIDE.U32 R6, R23, 0x4, R6 ;  /* 0x0000000417067825 */ /* 0x000fc800078e0006 */
[----:B---3--:R-:W-:-:S05]  /*0790*/  FFMA R21, R2, R12, R15 ;  /* 0x0000000c02157223 */ /* 0x008fca000000000f */
[----:B------:R2:W-:Y:S04]  /*07a0*/  STG.E desc[UR4][R10.64], R21 ;  /* 0x000000150a007986 */ /* 0x0005e8000c101904 */
[----:B------:R-:W1:Y:S04]  /*07b0*/  LDG.E R2, desc[UR4][R8.64+0xc] ;  /* 0x00000c0408027981 */ /* 0x000e68000c1e1900 */
[----:B------:R-:W1:Y:S01]  /*07c0*/  LDG.E R6, desc[UR4][R6.64] ;  /* 0x0000000406067981 */ /* 0x000e62000c1e1900 */
[----:B------:R-:W-:Y:S01]  /*07d0*/  IADD3 R4, PT, PT, R4, 0x4, RZ ;  /* 0x0000000404047810 */ /* 0x000fe20007ffe0ff */
[----:B-1----:R-:W-:-:S05]  /*07e0*/  FFMA R19, R2, R6, R21 ;  /* 0x0000000602137223 */ /* 0x002fca0000000015 */
[----:B------:R2:W-:Y:S02]  /*07f0*/  STG.E desc[UR4][R10.64], R19 ;  /* 0x000000130a007986 */ /* 0x0005e4000c101904 */
.L_x_2:
[----:B------:R-:W-:Y:S05]  /*0800*/  @!P0 EXIT ;  /* 0x000000000000894d */ /* 0x000fea0003800000 */
[----:B------:R-:W-:Y:S02]  /*0810*/  ISETP.NE.AND P1, PT, R18, 0x1, PT ;  /* 0x000000011200780c */ /* 0x000fe40003f25270 */
[----:B------:R-:W-:-:S04]  /*0820*/  LOP3.LUT R2, R3, 0x1, RZ, 0xc0, !PT ;  /* 0x0000000103027812 */ /* 0x000fc800078ec0ff */
[----:B------:R-:W-:-:S07]  /*0830*/  ISETP.NE.U32.AND P0, PT, R2, 0x1, PT ;  /* 0x000000010200780c */ /* 0x000fce0003f05070 */
[----:B------:R-:W-:Y:S06]  /*0840*/  @!P1 BRA `(.L_x_3) ;  /* 0x0000000000589947 */ /* 0x000fec0003800000 */
[----:B------:R-:W3:Y:S01]  /*0850*/  LDC.64 R8, c[0x0][0x380] ;  /* 0x0000e000ff087b82 */ /* 0x000ee20000000a00 */
[----:B------:R-:W-:Y:S01]  /*0860*/  IADD3 R13, PT, PT, R5, R4, RZ ;  /* 0x00000004050d7210 */ /* 0x000fe20007ffe0ff */
[----:B------:R-:W-:-:S06]  /*0870*/  IMAD R2, R4, R3, R0 ;  /* 0x0000000304027224 */ /* 0x000fcc00078e0200 */
[----:B------:R-:W2:Y:S01]  /*0880*/  LDC.64 R6, c[0x0][0x388] ;  /* 0x0000e200ff067b82 */ /* 0x000ea20000000a00 */
[----:B---3--:R-:W-:-:S07]  /*0890*/  IMAD.WIDE.U32 R12, R13, 0x4, R8 ;  /* 0x000000040d0c7825 */ /* 0x008fce00078e0008 */
[----:B------:R-:W3:Y:S01]  /*08a0*/  LDC.64 R8, c[0x0][0x380] ;  /* 0x0000e000ff087b82 */ /* 0x000ee20000000a00 */
[----:B------:R-:W4:Y:S01]  /*08b0*/  LDG.E R12, desc[UR4][R12.64] ;  /* 0x000000040c0c7981 */ /* 0x000f22000c1e1900 */
[----:B--2---:R-:W-:-:S06]  /*08c0*/  IMAD.WIDE.U32 R14, R2, 0x4, R6 ;  /* 0x00000004020e7825 */ /* 0x004fcc00078e0006 */
[----:B------:R-:W4:Y:S01]  /*08d0*/  LDG.E R14, desc[UR4][R14.64] ;  /* 0x000000040e0e7981 */ /* 0x000f22000c1e1900 */
[----:B------:R-:W-:Y:S02]  /*08e0*/  IADD3 R16, P1, PT, R5, R4, RZ ;  /* 0x0000000405107210 */ /* 0x000fe40007f3e0ff */
[----:B-1----:R-:W-:Y:S02]  /*08f0*/  IADD3 R21, PT, PT, R2, R3, RZ ;  /* 0x0000000302157210 */ /* 0x002fe40007ffe0ff */
[----:B------:R-:W-:Y:S02]  /*0900*/  IADD3.X R17, PT, PT, RZ, RZ, RZ, P1, !PT ;  /* 0x000000ffff117210 */ /* 0x000fe40000ffe4ff */
[----:B---3--:R-:W-:Y:S01]  /*0910*/  LEA R8, P1, R16, R8, 0x2 ;  /* 0x0000000810087211 */ /* 0x008fe200078210ff */
[----:B------:R-:W-:-:S03]  /*0920*/  IMAD.WIDE.U32 R6, R21, 0x4, R6 ;  /* 0x0000000415067825 */ /* 0x000fc600078e0006 */
[----:B------:R-:W-:Y:S01]  /*0930*/  LEA.HI.X R9, R16, R9, R17, 0x2, P1 ;  /* 0x0000000910097211 */ /* 0x000fe200008f1411 */
[----:B----4-:R-:W-:-:S05]  /*0940*/  FFMA R17, R12, R14, R19 ;  /* 0x0000000e0c117223 */ /* 0x010fca0000000013 */
[----:B------:R3:W-:Y:S04]  /*0950*/  STG.E desc[UR4][R10.64], R17 ;  /* 0x000000110a007986 */ /* 0x0007e8000c101904 */
[----:B------:R-:W2:Y:S04]  /*0960*/  LDG.E R8, desc[UR4][R8.64+0x4] ;  /* 0x0000040408087981 */ /* 0x000ea8000c1e1900 */
[----:B------:R-:W2:Y:S01]  /*0970*/  LDG.E R6, desc[UR4][R6.64] ;  /* 0x0000000406067981 */ /* 0x000ea2000c1e1900 */
[----:B------:R-:W-:Y:S01]  /*0980*/  IADD3 R4, PT, PT, R4, 0x2, RZ ;  /* 0x0000000204047810 */ /* 0x000fe20007ffe0ff */
[----:B--2---:R-:W-:-:S05]  /*0990*/  FFMA R19, R8, R6, R17 ;  /* 0x0000000608137223 */ /* 0x004fca0000000011 */
[----:B------:R3:W-:Y:S02]  /*09a0*/  STG.E desc[UR4][R10.64], R19 ;  /* 0x000000130a007986 */ /* 0x0007e4000c101904 */
.L_x_3:
[----:B------:R-:W-:Y:S05]  /*09b0*/  @P0 EXIT ;  /* 0x000000000000094d */ /* 0x000fea0003800000 */
[----:B------:R-:W4:Y:S01]  /*09c0*/  LDC.64 R6, c[0x0][0x380] ;  /* 0x0000e000ff067b82 */ /* 0x000f220000000a00 */
[----:B------:R-:W-:Y:S01]  /*09d0*/  IADD3 R5, PT, PT, R5, R4, RZ ;  /* 0x0000000405057210 */ /* 0x000fe20007ffe0ff */
[----:B------:R-:W-:-:S06]  /*09e0*/  IMAD R13, R4, R3, R0 ;  /* 0x00000003040d7224 */ /* 0x000fcc00078e0200 */
[----:B------:R-:W5:Y:S01]  /*09f0*/  LDC.64 R8, c[0x0][0x388] ;  /* 0x0000e200ff087b82 */ /* 0x000f620000000a00 */
[----:B----4-:R-:W-:-:S06]  /*0a00*/  IMAD.WIDE.U32 R2, R5, 0x4, R6 ;  /* 0x0000000405027825 */ /* 0x010fcc00078e0006 */
[----:B------:R-:W1:Y:S01]  /*0a10*/  LDG.E R2, desc[UR4][R2.64] ;  /* 0x0000000402027981 */ /* 0x000e62000c1e1900 */
[----:B-----5:R-:W-:-:S06]  /*0a20*/  IMAD.WIDE.U32 R4, R13, 0x4, R8 ;  /* 0x000000040d047825 */ /* 0x020fcc00078e0008 */
[----:B------:R-:W1:Y:S02]  /*0a30*/  LDG.E R4, desc[UR4][R4.64] ;  /* 0x0000000404047981 */ /* 0x000e64000c1e1900 */
[----:B-123--:R-:W-:-:S05]  /*0a40*/  FFMA R19, R2, R4, R19 ;  /* 0x0000000402137223 */ /* 0x00efca0000000013 */
[----:B------:R-:W-:Y:S01]  /*0a50*/  STG.E desc[UR4][R10.64], R19 ;  /* 0x000000130a007986 */ /* 0x000fe2000c101904 */
[----:B------:R-:W-:Y:S05]  /*0a60*/  EXIT ;  /* 0x000000000000794d */ /* 0x000fea0003800000 */
.L_x_4:
[----:B------:R-:W-:-:S00]  /*0a70*/  BRA `(.L_x_4) ;  /* 0xfffffffc00fc7947 */ /* 0x000fc0000383ffff */
[----:B------:R-:W-:-:S00]  /*0a80*/  NOP ;  /* 0x0000000000007918 */ /* 0x000fc00000000000 */
[----:B------:R-:W-:-:S00]  /*0a90*/  NOP ;  /* 0x0000000000007918 */ /* 0x000fc00000000000 */
[----:B------:R-:W-:-:S00]  /*0aa0*/  NOP ;  /* 0x0000000000007918 */ /* 0x000fc00000000000 */
[----:B------:R-:W-:-:S00]  /*0ab0*/  NOP ;  /* 0x0000000000007918 */ /* 0x000fc00000000000 */
[----:B------:R-:W-:-:S00]  /*0ac0*/  NOP ;  /* 0x0000000000007918 */ /* 0x000fc00000000000 */
[----:B------:R-:W-:-:S00]  /*0ad0*/  NOP ;  /* 0x0000000000007918 */ /* 0x000fc00000000000 */
[----:B------:R-:W-:-:S00]  /*0ae0*/  NOP ;  /* 0x0000000000007918 */ /* 0x000fc00000000000 */
[----:B------:R-:W-:-:S00]  /*0af0*/  NOP ;  /* 0x0000000000007918 */ /* 0x000fc00000000000 */
.L_x_6:


//--------------------- .text._Z13cudaMatrixAddPfS_S_ii --------------------------
	.section	.text._Z13cudaMatrixAddPfS_S_ii,"ax",@progbits
	.align	128
        .global         _Z13cudaMatrixAddPfS_S_ii
        .type           _Z13cudaMatrixAddPfS_S_ii,@function
        .size           _Z13cudaMatrixAddPfS_S_ii,(.L_x_7 - _Z13cudaMatrixAddPfS_S_ii)
        .other          _Z13cudaMatrixAddPfS_S_ii,@"STO_CUDA_ENTRY STV_DEFAULT"
_Z13cudaMatrixAddPfS_S_ii:
.text._Z13cudaMatrixAddPfS_S_ii:
[----:B------:R-:W-:Y:S01]  /*0000*/  LDC R1, c[0x0][0x37c] ;  /* 0x0000df00ff017b82 */ /* 0x000fe20000000800 */
[----:B------:R-:W0:Y:S07]  /*0010*/  S2R R9, SR_TID.X ;  /* 0x0000000000097919 */ /* 0x000e2e0000002100 */
[----:B------:R-:W0:Y:S01]  /*0020*/  S2UR UR6, SR_CTAID.X ;  /* 0x00000000000679c3 */ /* 0x000e220000002500 */
[----:B------:R-:W1:Y:S07]  /*0030*/  LDCU.64 UR4, c[0x0][0x358] ;  /* 0x00006b00ff0477ac */ /* 0x000e6e0008000a00 */
[----:B------:R-:W0:Y:S08]  /*0040*/  LDC R0, c[0x0][0x39c] ;  /* 0x0000e700ff007b82 */ /* 0x000e300000000800 */
[----:B------:R-:W2:Y:S08]  /*0050*/  LDC.64 R2, c[0x0][0x380] ;  /* 0x0000e000ff027b82 */ /* 0x000eb00000000a00 */
[----:B------:R-:W3:Y:S01]  /*0060*/  LDC.64 R4, c[0x0][0x388] ;  /* 0x0000e200ff047b82 */ /* 0x000ee20000000a00 */
[----:B0-----:R-:W-:-:S07]  /*0070*/  IMAD R9, R0, UR6, R9 ;  /* 0x0000000600097c24 */ /* 0x001fce000f8e0209 */
[----:B------:R-:W0:Y:S01]  /*0080*/  LDC.64 R6, c[0x0][0x390] ;  /* 0x0000e400ff067b82 */ /* 0x000e220000000a00 */
[----:B--2---:R-:W-:-:S06]  /*0090*/  IMAD.WIDE R2, R9, 0x4, R2 ;  /* 0x0000000409027825 */ /* 0x004fcc00078e0202 */
[----:B-1----:R-:W2:Y:S01]  /*00a0*/  LDG.E R2, desc[UR4][R2.64] ;  /* 0x0000000402027981 */ /* 0x002ea2000c1e1900 */
[----:B---3--:R-:W-:-:S06]  /*00b0*/  IMAD.WIDE R4, R9, 0x4, R4 ;  /* 0x0000000409047825 */ /* 0x008fcc00078e0204 */
[----:B------:R-:W2:Y:S01]  /*00c0*/  LDG.E R5, desc[UR4][R4.64] ;  /* 0x0000000404057981 */ /* 0x000ea2000c1e1900 */
[----:B0-----:R-:W-:-:S04]  /*00d0*/  IMAD.WIDE R6, R9, 0x4, R6 ;  /* 0x0000000409067825 */ /* 0x001fc800078e0206 */
[----:B--2---:R-:W-:-:S05]  /*00e0*/  FADD R9, R2, R5 ;  /* 0x0000000502097221 */ /* 0x004fca0000000000 */
[----:B------:R-:W-:Y:S01]  /*00f0*/  STG.E desc[UR4][R6.64], R9 ;  /* 0x0000000906007986 */ /* 0x000fe2000c101904 */
[----:B------:R-:W-:Y:S05]  /*0100*/  EXIT ;  /* 0x000000000000794d */ /* 0x000fea0003800000 */
.L_x_5:
        /* <DEDUP_REMOVED lines=15> */
.L_x_7:


//--------------------- .nv.shared.reserved.0     --------------------------
	.section	.nv.shared.reserved.0,"aw",@nobits
	.weak		__nv_reservedSMEM_offset_0_alias
	.size		__nv_reservedSMEM_offset_0_alias, 0, 64
	.other		__nv_reservedSMEM_offset_0_alias,@"STO_CUDA_RESERVED_SHARED STV_DEFAULT"
__nv_reservedSMEM_offset_0_alias:
	.zero		0
	.zero		64


//--------------------- .nv.constant0._Z14cudaMatrixMultPfS_S_i --------------------------
	.section	.nv.constant0._Z14cudaMatrixMultPfS_S_i,"a",@progbits
	.sectionflags	@""
	.align	4
.nv.constant0._Z14cudaMatrixMultPfS_S_i:
	.zero		924


//--------------------- .nv.constant0._Z13cudaMatrixAddPfS_S_ii --------------------------
	.section	.nv.constant0._Z13cudaMatrixAddPfS_S_ii,"a",@progbits
	.sectionflags	@""
	.align	4
.nv.constant0._Z13cudaMatrixAddPfS_S_ii:
	.zero		928


//--------------------- SYMBOLS --------------------------

	.type		.nv.reservedSmem.offset0,@object
	.size		.nv.reservedSmem.offset0,0x4
